//
// Generated by NVIDIA NVVM Compiler
//
// Compiler Build ID: CL-36424714
// Cuda compilation tools, release 13.0, V13.0.88
// Based on NVVM 20.0.0
//

.version 9.0
.target sm_100
.address_size 64

	// .globl	_Z40LIF_hard_reset_backward_cuda_kernel_atanPfS_PKfS1_S1_S1_S1_ffifffb
.extern .func  (.param .b32 func_retval0) vprintf
(
	.param .b64 vprintf_param_0,
	.param .b64 vprintf_param_1
)
;
.global .align 1 .b8 $str[7] = {37, 102, 32, 37, 102, 32};

.visible .entry _Z40LIF_hard_reset_backward_cuda_kernel_atanPfS_PKfS1_S1_S1_S1_ffifffb(
	.param .u64 .ptr .align 1 _Z40LIF_hard_reset_backward_cuda_kernel_atanPfS_PKfS1_S1_S1_S1_ffifffb_param_0,
	.param .u64 .ptr .align 1 _Z40LIF_hard_reset_backward_cuda_kernel_atanPfS_PKfS1_S1_S1_S1_ffifffb_param_1,
	.param .u64 .ptr .align 1 _Z40LIF_hard_reset_backward_cuda_kernel_atanPfS_PKfS1_S1_S1_S1_ffifffb_param_2,
	.param .u64 .ptr .align 1 _Z40LIF_hard_reset_backward_cuda_kernel_atanPfS_PKfS1_S1_S1_S1_ffifffb_param_3,
	.param .u64 .ptr .align 1 _Z40LIF_hard_reset_backward_cuda_kernel_atanPfS_PKfS1_S1_S1_S1_ffifffb_param_4,
	.param .u64 .ptr .align 1 _Z40LIF_hard_reset_backward_cuda_kernel_atanPfS_PKfS1_S1_S1_S1_ffifffb_param_5,
	.param .u64 .ptr .align 1 _Z40LIF_hard_reset_backward_cuda_kernel_atanPfS_PKfS1_S1_S1_S1_ffifffb_param_6,
	.param .f32 _Z40LIF_hard_reset_backward_cuda_kernel_atanPfS_PKfS1_S1_S1_S1_ffifffb_param_7,
	.param .f32 _Z40LIF_hard_reset_backward_cuda_kernel_atanPfS_PKfS1_S1_S1_S1_ffifffb_param_8,
	.param .u32 _Z40LIF_hard_reset_backward_cuda_kernel_atanPfS_PKfS1_S1_S1_S1_ffifffb_param_9,
	.param .f32 _Z40LIF_hard_reset_backward_cuda_kernel_atanPfS_PKfS1_S1_S1_S1_ffifffb_param_10,
	.param .f32 _Z40LIF_hard_reset_backward_cuda_kernel_atanPfS_PKfS1_S1_S1_S1_ffifffb_param_11,
	.param .f32 _Z40LIF_hard_reset_backward_cuda_kernel_atanPfS_PKfS1_S1_S1_S1_ffifffb_param_12,
	.param .u8 _Z40LIF_hard_reset_backward_cuda_kernel_atanPfS_PKfS1_S1_S1_S1_ffifffb_param_13
)
{
	.local .align 16 .b8 	__local_depot0[16];
	.reg .b64 	%SP;
	.reg .b64 	%SPL;
	.reg .pred 	%p<12>;
	.reg .b16 	%rs<2>;
	.reg .b32 	%r<19>;
	.reg .b32 	%f<95>;
	.reg .b64 	%rd<30>;
	.reg .b64 	%fd<6>;

	mov.u64 	%SPL, __local_depot0;
	cvta.local.u64 	%SP, %SPL;
	ld.param.u64 	%rd4, [_Z40LIF_hard_reset_backward_cuda_kernel_atanPfS_PKfS1_S1_S1_S1_ffifffb_param_0];
	ld.param.u64 	%rd5, [_Z40LIF_hard_reset_backward_cuda_kernel_atanPfS_PKfS1_S1_S1_S1_ffifffb_param_1];
	ld.param.u64 	%rd7, [_Z40LIF_hard_reset_backward_cuda_kernel_atanPfS_PKfS1_S1_S1_S1_ffifffb_param_2];
	ld.param.u64 	%rd8, [_Z40LIF_hard_reset_backward_cuda_kernel_atanPfS_PKfS1_S1_S1_S1_ffifffb_param_3];
	ld.param.u64 	%rd6, [_Z40LIF_hard_reset_backward_cuda_kernel_atanPfS_PKfS1_S1_S1_S1_ffifffb_param_5];
	ld.param.u64 	%rd9, [_Z40LIF_hard_reset_backward_cuda_kernel_atanPfS_PKfS1_S1_S1_S1_ffifffb_param_6];
	ld.param.f32 	%f12, [_Z40LIF_hard_reset_backward_cuda_kernel_atanPfS_PKfS1_S1_S1_S1_ffifffb_param_7];
	ld.param.f32 	%f13, [_Z40LIF_hard_reset_backward_cuda_kernel_atanPfS_PKfS1_S1_S1_S1_ffifffb_param_8];
	ld.param.u32 	%r2, [_Z40LIF_hard_reset_backward_cuda_kernel_atanPfS_PKfS1_S1_S1_S1_ffifffb_param_9];
	ld.param.f32 	%f14, [_Z40LIF_hard_reset_backward_cuda_kernel_atanPfS_PKfS1_S1_S1_S1_ffifffb_param_10];
	ld.param.f32 	%f15, [_Z40LIF_hard_reset_backward_cuda_kernel_atanPfS_PKfS1_S1_S1_S1_ffifffb_param_11];
	ld.param.f32 	%f16, [_Z40LIF_hard_reset_backward_cuda_kernel_atanPfS_PKfS1_S1_S1_S1_ffifffb_param_12];
	ld.param.s8 	%rs1, [_Z40LIF_hard_reset_backward_cuda_kernel_atanPfS_PKfS1_S1_S1_S1_ffifffb_param_13];
	cvta.to.global.u64 	%rd1, %rd9;
	cvta.to.global.u64 	%rd2, %rd8;
	cvta.to.global.u64 	%rd3, %rd7;
	mov.u32 	%r3, %ctaid.x;
	mov.u32 	%r4, %ntid.x;
	mov.u32 	%r5, %tid.x;
	mad.lo.s32 	%r1, %r3, %r4, %r5;
	setp.ge.s32 	%p1, %r1, %r2;
	@%p1 bra 	$L__BB0_10;
	cvta.to.global.u64 	%rd10, %rd6;
	mul.wide.s32 	%rd11, %r1, 4;
	add.s64 	%rd12, %rd10, %rd11;
	ld.global.nc.f32 	%f1, [%rd12];
	sub.f32 	%f18, %f1, %f12;
	cvt.f64.f32 	%fd2, %f16;
	mul.f64 	%fd3, %fd2, 0d3FF921FB54442D18;
	cvt.f64.f32 	%fd4, %f18;
	mul.f64 	%fd1, %fd3, %fd4;
	cvt.rn.f32.f64 	%f2, %fd1;
	abs.f32 	%f3, %f2;
	setp.eq.f32 	%p2, %f2, 0f3F800000;
	mov.f32 	%f93, 0f3F800000;
	@%p2 bra 	$L__BB0_6;
	setp.num.f32 	%p3, %f3, %f3;
	@%p3 bra 	$L__BB0_4;
	mov.f32 	%f74, 0f40000000;
	add.rn.f32 	%f93, %f2, %f74;
	bra.uni 	$L__BB0_6;
$L__BB0_4:
	setp.lt.f32 	%p4, %f3, 0f00800000;
	mul.f32 	%f19, %f3, 0f4B800000;
	selp.f32 	%f20, %f19, %f3, %p4;
	mov.b32 	%r6, %f20;
	add.s32 	%r7, %r6, -1060439283;
	and.b32  	%r8, %r7, -8388608;
	sub.s32 	%r9, %r6, %r8;
	mov.b32 	%f21, %r9;
	cvt.rn.f32.s32 	%f22, %r8;
	selp.f32 	%f23, 0fC1C00000, 0f00000000, %p4;
	fma.rn.f32 	%f24, %f22, 0f34000000, %f23;
	add.f32 	%f25, %f21, 0fBF800000;
	add.f32 	%f26, %f21, 0f3F800000;
	rcp.approx.ftz.f32 	%f27, %f26;
	add.f32 	%f28, %f25, %f25;
	mul.f32 	%f29, %f28, %f27;
	mul.f32 	%f30, %f29, %f29;
	neg.f32 	%f31, %f29;
	sub.f32 	%f32, %f25, %f29;
	add.f32 	%f33, %f32, %f32;
	fma.rn.f32 	%f34, %f31, %f25, %f33;
	mul.rn.f32 	%f35, %f27, %f34;
	fma.rn.f32 	%f36, %f30, 0f3A2C32E4, 0f3B52E7DB;
	fma.rn.f32 	%f37, %f36, %f30, 0f3C93BB73;
	fma.rn.f32 	%f38, %f37, %f30, 0f3DF6384F;
	mul.rn.f32 	%f39, %f38, %f30;
	fma.rn.f32 	%f40, %f29, 0f3FB8AA3B, %f24;
	mul.f32 	%f41, %f39, 0f40400000;
	sub.f32 	%f42, %f24, %f40;
	fma.rn.f32 	%f43, %f29, 0f3FB8AA3B, %f42;
	fma.rn.f32 	%f44, %f35, 0f3FB8AA3B, %f43;
	fma.rn.f32 	%f45, %f29, 0f32A55E34, %f44;
	fma.rn.f32 	%f46, %f41, %f35, %f45;
	fma.rn.f32 	%f47, %f39, %f29, %f46;
	add.rn.f32 	%f48, %f40, %f47;
	mov.f32 	%f49, 0f40000000;
	mul.rn.f32 	%f50, %f48, %f49;
	cvt.rni.f32.f32 	%f51, %f50;
	sub.f32 	%f52, %f50, %f51;
	neg.f32 	%f53, %f50;
	fma.rn.f32 	%f54, %f48, 0f40000000, %f53;
	neg.f32 	%f55, %f40;
	add.rn.f32 	%f56, %f48, %f55;
	neg.f32 	%f57, %f56;
	add.rn.f32 	%f58, %f47, %f57;
	fma.rn.f32 	%f59, %f58, 0f40000000, %f54;
	add.f32 	%f60, %f52, %f59;
	setp.gt.f32 	%p5, %f51, 0f00000000;
	selp.b32 	%r10, 0, -2097152000, %p5;
	setp.neu.f32 	%p6, %f2, 0f00000000;
	setp.neu.f32 	%p7, %f3, 0f7F800000;
	setp.lt.f32 	%p8, %f50, 0f00000000;
	selp.f32 	%f61, 0f00000000, 0f7F800000, %p8;
	abs.f32 	%f62, %f50;
	setp.gt.f32 	%p9, %f62, 0f43180000;
	cvt.rzi.s32.f32 	%r11, %f51;
	shl.b32 	%r12, %r11, 23;
	sub.s32 	%r13, %r12, %r10;
	mov.b32 	%f63, %r13;
	add.s32 	%r14, %r10, 2130706432;
	mov.b32 	%f64, %r14;
	fma.rn.f32 	%f65, %f60, 0f391FCB8E, 0f3AAF85ED;
	fma.rn.f32 	%f66, %f65, %f60, 0f3C1D9856;
	fma.rn.f32 	%f67, %f66, %f60, 0f3D6357BB;
	fma.rn.f32 	%f68, %f67, %f60, 0f3E75FDEC;
	fma.rn.f32 	%f69, %f68, %f60, 0f3F317218;
	fma.rn.f32 	%f70, %f69, %f60, 0f3F800000;
	mul.f32 	%f71, %f70, %f64;
	mul.f32 	%f72, %f71, %f63;
	selp.f32 	%f93, %f61, %f72, %p9;
	and.pred  	%p10, %p6, %p7;
	@%p10 bra 	$L__BB0_6;
	add.f32 	%f73, %f2, %f2;
	mov.b32 	%r15, %f73;
	and.b32  	%r16, %r15, 2147483647;
	mov.b32 	%f93, %r16;
$L__BB0_6:
	cvt.f64.f32 	%fd5, %f93;
	add.u64 	%rd13, %SP, 0;
	add.u64 	%rd14, %SPL, 0;
	st.local.v2.f64 	[%rd14], {%fd1, %fd5};
	mov.u64 	%rd15, $str;
	cvta.global.u64 	%rd16, %rd15;
	{ // callseq 0, 0
	.param .b64 param0;
	st.param.b64 	[param0], %rd16;
	.param .b64 param1;
	st.param.b64 	[param1], %rd13;
	.param .b32 retval0;
	call.uni (retval0), 
	vprintf, 
	(
	param0, 
	param1
	);
	ld.param.b32 	%r17, [retval0];
	} // callseq 0
	mul.f32 	%f75, %f16, 0f3F000000;
	add.f32 	%f76, %f93, 0f3F800000;
	div.rn.f32 	%f8, %f75, %f76;
	setp.eq.s16 	%p11, %rs1, 0;
	@%p11 bra 	$L__BB0_8;
	add.s64 	%rd18, %rd3, %rd11;
	ld.global.nc.f32 	%f77, [%rd18];
	add.s64 	%rd19, %rd2, %rd11;
	ld.global.nc.f32 	%f78, [%rd19];
	add.s64 	%rd20, %rd1, %rd11;
	ld.global.nc.f32 	%f79, [%rd20];
	mov.f32 	%f80, 0f3F800000;
	sub.f32 	%f81, %f80, %f79;
	mul.f32 	%f82, %f78, %f81;
	fma.rn.f32 	%f94, %f8, %f77, %f82;
	bra.uni 	$L__BB0_9;
$L__BB0_8:
	add.s64 	%rd22, %rd3, %rd11;
	ld.global.nc.f32 	%f83, [%rd22];
	add.s64 	%rd23, %rd2, %rd11;
	ld.global.nc.f32 	%f84, [%rd23];
	add.s64 	%rd24, %rd1, %rd11;
	ld.global.nc.f32 	%f85, [%rd24];
	mov.f32 	%f86, 0f3F800000;
	sub.f32 	%f87, %f86, %f85;
	sub.f32 	%f88, %f13, %f1;
	fma.rn.f32 	%f89, %f8, %f88, %f87;
	mul.f32 	%f90, %f84, %f89;
	fma.rn.f32 	%f94, %f8, %f83, %f90;
$L__BB0_9:
	mul.f32 	%f91, %f14, %f94;
	cvta.to.global.u64 	%rd25, %rd4;
	add.s64 	%rd27, %rd25, %rd11;
	st.global.f32 	[%rd27], %f91;
	mul.f32 	%f92, %f15, %f94;
	cvta.to.global.u64 	%rd28, %rd5;
	add.s64 	%rd29, %rd28, %rd11;
	st.global.f32 	[%rd29], %f92;
$L__BB0_10:
	ret;

}


// ===== COMPILED SASS (sm_100) =====

	.target	sm_100

	.elftype	@"ET_EXEC"


//--------------------- .note.nv.tkinfo           --------------------------
	.section	.note.nv.tkinfo,"",@"SHT_NOTE"
	.sectionflags	@"SHF_NOTE_NV_TKINFO"
	.tkinfo
        /*0018*/ 	.word	0x00000002
        /*0030*/ 	.string	""
        /*0030*/ 	.string	"ptxas"
        /*0030*/ 	.string	"Cuda compilation tools, release 13.0, V13.0.88"
        /*0030*/ 	.string	"Build cuda_13.0.r13.0/compiler.36424714_0"
        /*0030*/ 	.string	"-arch sm_100 -m 64 "



//--------------------- .note.nv.cuinfo           --------------------------
	.section	.note.nv.cuinfo,"",@"SHT_NOTE"
	.sectionflags	@"SHF_NOTE_NV_CUINFO"
        /*0018*/ 	.short	0x0002
        /*001a*/ 	.short	0x0064
        /*001c*/ 	.short	0x0082
	.zero		2


//--------------------- .nv.info                  --------------------------
	.section	.nv.info,"",@"SHT_CUDA_INFO"
	.align	4


	//----- nvinfo : EIATTR_REGCOUNT
	.align		4
        /*0000*/ 	.byte	0x04, 0x2f
        /*0002*/ 	.short	(.L_2 - .L_1)
	.align		4
.L_1:
        /*0004*/ 	.word	index@(_Z40LIF_hard_reset_backward_cuda_kernel_atanPfS_PKfS1_S1_S1_S1_ffifffb)
        /*0008*/ 	.word	0x00000018


	//----- nvinfo : EIATTR_FRAME_SIZE
	.align		4
.L_2:
        /*000c*/ 	.byte	0x04, 0x11
        /*000e*/ 	.short	(.L_4 - .L_3)
	.align		4
.L_3:
        /*0010*/ 	.word	index@($__internal_0_$__cuda_sm3x_div_rn_noftz_f32_slowpath)
        /*0014*/ 	.word	0x00000010


	//----- nvinfo : EIATTR_FRAME_SIZE
	.align		4
.L_4:
        /*0018*/ 	.byte	0x04, 0x11
        /*001a*/ 	.short	(.L_6 - .L_5)
	.align		4
.L_5:
        /*001c*/ 	.word	index@(_Z40LIF_hard_reset_backward_cuda_kernel_atanPfS_PKfS1_S1_S1_S1_ffifffb)
        /*0020*/ 	.word	0x00000010


	//----- nvinfo : EIATTR_MIN_STACK_SIZE
	.align		4
.L_6:
        /*0024*/ 	.byte	0x04, 0x12
        /*0026*/ 	.short	(.L_8 - .L_7)
	.align		4
.L_7:
        /*0028*/ 	.word	index@(_Z40LIF_hard_reset_backward_cuda_kernel_atanPfS_PKfS1_S1_S1_S1_ffifffb)
        /*002c*/ 	.word	0x00000010
.L_8:


//--------------------- .nv.compat                --------------------------
	.section	.nv.compat,"",@"SHT_CUDA_COMPAT_INFO"
	.align	4
        /*0000*/ 	.byte	0x02, 0x09, 0x00, 0x00, 0x02, 0x02, 0x01, 0x00, 0x02, 0x05, 0x05, 0x00, 0x03, 0x07, 0x01, 0x01
        /*0010*/ 	.byte	0x02, 0x03, 0x00, 0x00, 0x02, 0x06, 0x01, 0x00, 0x04, 0x0b, 0x08, 0x00, 0x01, 0x00, 0x00, 0x00
        /*0020*/ 	.byte	0x00, 0x00, 0x00, 0x00


//--------------------- .nv.info._Z40LIF_hard_reset_backward_cuda_kernel_atanPfS_PKfS1_S1_S1_S1_ffifffb --------------------------
	.section	.nv.info._Z40LIF_hard_reset_backward_cuda_kernel_atanPfS_PKfS1_S1_S1_S1_ffifffb,"",@"SHT_CUDA_INFO"
	.sectionflags	@""
	.align	4


	//----- nvinfo : EIATTR_CUDA_API_VERSION
	.align		4
        /*0000*/ 	.byte	0x04, 0x37
        /*0002*/ 	.short	(.L_10 - .L_9)
.L_9:
        /*0004*/ 	.word	0x00000082


	//----- nvinfo : EIATTR_KPARAM_INFO
	.align		4
.L_10:
        /*0008*/ 	.byte	0x04, 0x17
        /*000a*/ 	.short	(.L_12 - .L_11)
.L_11:
        /*000c*/ 	.word	0x00000000
        /*0010*/ 	.short	0x000d
        /*0012*/ 	.short	0x0050
        /*0014*/ 	.byte	0x00, 0xf0, 0x05, 0x00


	//----- nvinfo : EIATTR_KPARAM_INFO
	.align		4
.L_12:
        /*0018*/ 	.byte	0x04, 0x17
        /*001a*/ 	.short	(.L_14 - .L_13)
.L_13:
        /*001c*/ 	.word	0x00000000
        /*0020*/ 	.short	0x000c
        /*0022*/ 	.short	0x004c
        /*0024*/ 	.byte	0x00, 0xf0, 0x11, 0x00


	//----- nvinfo : EIATTR_KPARAM_INFO
	.align		4
.L_14:
        /*0028*/ 	.byte	0x04, 0x17
        /*002a*/ 	.short	(.L_16 - .L_15)
.L_15:
        /*002c*/ 	.word	0x00000000
        /*0030*/ 	.short	0x000b
        /*0032*/ 	.short	0x0048
        /*0034*/ 	.byte	0x00, 0xf0, 0x11, 0x00


	//----- nvinfo : EIATTR_KPARAM_INFO
	.align		4
.L_16:
        /*0038*/ 	.byte	0x04, 0x17
        /*003a*/ 	.short	(.L_18 - .L_17)
.L_17:
        /*003c*/ 	.word	0x00000000
        /*0040*/ 	.short	0x000a
        /*0042*/ 	.short	0x0044
        /*0044*/ 	.byte	0x00, 0xf0, 0x11, 0x00


	//----- nvinfo : EIATTR_KPARAM_INFO
	.align		4
.L_18:
        /*0048*/ 	.byte	0x04, 0x17
        /*004a*/ 	.short	(.L_20 - .L_19)
.L_19:
        /*004c*/ 	.word	0x00000000
        /*0050*/ 	.short	0x0009
        /*0052*/ 	.short	0x0040
        /*0054*/ 	.byte	0x00, 0xf0, 0x11, 0x00


	//----- nvinfo : EIATTR_KPARAM_INFO
	.align		4
.L_20:
        /*0058*/ 	.byte	0x04, 0x17
        /*005a*/ 	.short	(.L_22 - .L_21)
.L_21:
        /*005c*/ 	.word	0x00000000
        /*0060*/ 	.short	0x0008
        /*0062*/ 	.short	0x003c
        /*0064*/ 	.byte	0x00, 0xf0, 0x11, 0x00


	//----- nvinfo : EIATTR_KPARAM_INFO
	.align		4
.L_22:
        /*0068*/ 	.byte	0x04, 0x17
        /*006a*/ 	.short	(.L_24 - .L_23)
.L_23:
        /*006c*/ 	.word	0x00000000
        /*0070*/ 	.short	0x0007
        /*0072*/ 	.short	0x0038
        /*0074*/ 	.byte	0x00, 0xf0, 0x11, 0x00


	//----- nvinfo : EIATTR_KPARAM_INFO
	.align		4
.L_24:
        /*0078*/ 	.byte	0x04, 0x17
        /*007a*/ 	.short	(.L_26 - .L_25)
.L_25:
        /*007c*/ 	.word	0x00000000
        /*0080*/ 	.short	0x0006
        /*0082*/ 	.short	0x0030
        /*0084*/ 	.byte	0x00, 0xf5, 0x21, 0x00


	//----- nvinfo : EIATTR_KPARAM_INFO
	.align		4
.L_26:
        /*0088*/ 	.byte	0x04, 0x17
        /*008a*/ 	.short	(.L_28 - .L_27)
.L_27:
        /*008c*/ 	.word	0x00000000
        /*0090*/ 	.short	0x0005
        /*0092*/ 	.short	0x0028
        /*0094*/ 	.byte	0x00, 0xf5, 0x21, 0x00


	//----- nvinfo : EIATTR_KPARAM_INFO
	.align		4
.L_28:
        /*0098*/ 	.byte	0x04, 0x17
        /*009a*/ 	.short	(.L_30 - .L_29)
.L_29:
        /*009c*/ 	.word	0x00000000
        /*00a0*/ 	.short	0x0004
        /*00a2*/ 	.short	0x0020
        /*00a4*/ 	.byte	0x00, 0xf5, 0x21, 0x00


	//----- nvinfo : EIATTR_KPARAM_INFO
	.align		4
.L_30:
        /*00a8*/ 	.byte	0x04, 0x17
        /*00aa*/ 	.short	(.L_32 - .L_31)
.L_31:
        /*00ac*/ 	.word	0x00000000
        /*00b0*/ 	.short	0x0003
        /*00b2*/ 	.short	0x0018
        /*00b4*/ 	.byte	0x00, 0xf5, 0x21, 0x00


	//----- nvinfo : EIATTR_KPARAM_INFO
	.align		4
.L_32:
        /*00b8*/ 	.byte	0x04, 0x17
        /*00ba*/ 	.short	(.L_34 - .L_33)
.L_33:
        /*00bc*/ 	.word	0x00000000
        /*00c0*/ 	.short	0x0002
        /*00c2*/ 	.short	0x0010
        /*00c4*/ 	.byte	0x00, 0xf5, 0x21, 0x00


	//----- nvinfo : EIATTR_KPARAM_INFO
	.align		4
.L_34:
        /*00c8*/ 	.byte	0x04, 0x17
        /*00ca*/ 	.short	(.L_36 - .L_35)
.L_35:
        /*00cc*/ 	.word	0x00000000
        /*00d0*/ 	.short	0x0001
        /*00d2*/ 	.short	0x0008
        /*00d4*/ 	.byte	0x00, 0xf5, 0x21, 0x00


	//----- nvinfo : EIATTR_KPARAM_INFO
	.align		4
.L_36:
        /*00d8*/ 	.byte	0x04, 0x17
        /*00da*/ 	.short	(.L_38 - .L_37)
.L_37:
        /*00dc*/ 	.word	0x00000000
        /*00e0*/ 	.short	0x0000
        /*00e2*/ 	.short	0x0000
        /*00e4*/ 	.byte	0x00, 0xf5, 0x21, 0x00


	//----- nvinfo : EIATTR_SPARSE_MMA_MASK
	.align		4
.L_38:
        /*00e8*/ 	.byte	0x03, 0x50
        /*00ea*/ 	.short	0x0000


	//----- nvinfo : EIATTR_MAXREG_COUNT
	.align		4
        /*00ec*/ 	.byte	0x03, 0x1b
        /*00ee*/ 	.short	0x00ff


	//----- nvinfo : EIATTR_EXTERNS
	.align		4
        /*00f0*/ 	.byte	0x04, 0x0f
        /*00f2*/ 	.short	(.L_40 - .L_39)


	//   ....[0]....
	.align		4
.L_39:
        /*00f4*/ 	.word	index@(vprintf)


	//----- nvinfo : EIATTR_MERCURY_ISA_VERSION
	.align		4
.L_40:
        /*00f8*/ 	.byte	0x03, 0x5f
        /*00fa*/ 	.short	0x0101


	//----- nvinfo : EIATTR_VRC_CTA_INIT_COUNT
	.align		4
        /*00fc*/ 	.byte	0x02, 0x4a
	.zero		1
	.zero		1


	//----- nvinfo : EIATTR_SYSCALL_OFFSETS
	.align		4
        /*0100*/ 	.byte	0x04, 0x46
        /*0102*/ 	.short	(.L_42 - .L_41)


	//   ....[0]....
.L_41:
        /*0104*/ 	.word	0x00000690


	//----- nvinfo : EIATTR_EXIT_INSTR_OFFSETS
	.align		4
.L_42:
        /*0108*/ 	.byte	0x04, 0x1c
        /*010a*/ 	.short	(.L_44 - .L_43)


	//   ....[0]....
.L_43:
        /*010c*/ 	.word	0x000000c0


	//   ....[1]....
        /*0110*/ 	.word	0x00000980


	//----- nvinfo : EIATTR_CRS_STACK_SIZE
	.align		4
.L_44:
        /*0114*/ 	.byte	0x04, 0x1e
        /*0116*/ 	.short	(.L_46 - .L_45)
.L_45:
        /*0118*/ 	.word	0x00000000


	//----- nvinfo : EIATTR_CBANK_PARAM_SIZE
	.align		4
.L_46:
        /*011c*/ 	.byte	0x03, 0x19
        /*011e*/ 	.short	0x0051


	//----- nvinfo : EIATTR_PARAM_CBANK
	.align		4
        /*0120*/ 	.byte	0x04, 0x0a
        /*0122*/ 	.short	(.L_48 - .L_47)
	.align		4
.L_47:
        /*0124*/ 	.word	index@(.nv.constant0._Z40LIF_hard_reset_backward_cuda_kernel_atanPfS_PKfS1_S1_S1_S1_ffifffb)
        /*0128*/ 	.short	0x0380
        /*012a*/ 	.short	0x0051


	//----- nvinfo : EIATTR_SW_WAR
	.align		4
.L_48:
        /*012c*/ 	.byte	0x04, 0x36
        /*012e*/ 	.short	(.L_50 - .L_49)
.L_49:
        /*0130*/ 	.word	0x00000008
.L_50:


//--------------------- .nv.callgraph             --------------------------
	.section	.nv.callgraph,"",@"SHT_CUDA_CALLGRAPH"
	.align	4
	.sectionentsize	8
	.align		4
        /*0000*/ 	.word	0x00000000
	.align		4
        /*0004*/ 	.word	0xffffffff
	.align		4
        /*0008*/ 	.word	index@(_Z40LIF_hard_reset_backward_cuda_kernel_atanPfS_PKfS1_S1_S1_S1_ffifffb)
	.align		4
        /*000c*/ 	.word	index@(vprintf)
	.align		4
        /*0010*/ 	.word	0x00000000
	.align		4
        /*0014*/ 	.word	0xfffffffe
	.align		4
        /*0018*/ 	.word	0x00000000
	.align		4
        /*001c*/ 	.word	0xfffffffd
	.align		4
        /*0020*/ 	.word	0x00000000
	.align		4
        /*0024*/ 	.word	0xfffffffc


//--------------------- .nv.constant4             --------------------------
	.section	.nv.constant4,"a",@progbits
	.align	8
	.align		8
.nv.constant4:
        /*0000*/ 	.dword	vprintf
	.align		8
        /*0008*/ 	.dword	$str


//--------------------- .text._Z40LIF_hard_reset_backward_cuda_kernel_atanPfS_PKfS1_S1_S1_S1_ffifffb --------------------------
	.section	.text._Z40LIF_hard_reset_backward_cuda_kernel_atanPfS_PKfS1_S1_S1_S1_ffifffb,"ax",@progbits
	.align	128
        .global         _Z40LIF_hard_reset_backward_cuda_kernel_atanPfS_PKfS1_S1_S1_S1_ffifffb
        .type           _Z40LIF_hard_reset_backward_cuda_kernel_atanPfS_PKfS1_S1_S1_S1_ffifffb,@function
        .size           _Z40LIF_hard_reset_backward_cuda_kernel_atanPfS_PKfS1_S1_S1_S1_ffifffb,(.L_x_17 - _Z40LIF_hard_reset_backward_cuda_kernel_atanPfS_PKfS1_S1_S1_S1_ffifffb)
        .other          _Z40LIF_hard_reset_backward_cuda_kernel_atanPfS_PKfS1_S1_S1_S1_ffifffb,@"STO_CUDA_ENTRY STV_DEFAULT"
_Z40LIF_hard_reset_backward_cuda_kernel_atanPfS_PKfS1_S1_S1_S1_ffifffb:
.text._Z40LIF_hard_reset_backward_cuda_kernel_atanPfS_PKfS1_S1_S1_S1_ffifffb:
[----:B------:R-:W0:Y:S01]  /*0000*/  LDC R1, c[0x0][0x37c] ;  /* 0x0000df00ff017b82 */ /* 0x000e220000000800 */
[----:B------:R-:W1:Y:S01]  /*0010*/  S2R R0, SR_TID.X ;  /* 0x0000000000007919 */ /* 0x000e620000002100 */
[----:B------:R-:W2:Y:S06]  /*0020*/  LDCU UR5, c[0x0][0x2fc] ;  /* 0x00005f80ff0577ac */ /* 0x000eac0008000800 */
[----:B------:R-:W1:Y:S01]  /*0030*/  S2UR UR6, SR_CTAID.X ;  /* 0x00000000000679c3 */ /* 0x000e620000002500 */
[----:B0-----:R-:W-:Y:S01]  /*0040*/  IADD3 R1, PT, PT, R1, -0x10, RZ ;  /* 0xfffffff001017810 */ /* 0x001fe20007ffe0ff */
[----:B------:R-:W0:Y:S01]  /*0050*/  LDCU UR7, c[0x0][0x3c0] ;  /* 0x00007800ff0777ac */ /* 0x000e220008000800 */
[----:B------:R-:W3:Y:S05]  /*0060*/  LDCU UR4, c[0x0][0x2f8] ;  /* 0x00005f00ff0477ac */ /* 0x000eea0008000800 */
[----:B------:R-:W1:Y:S01]  /*0070*/  LDC R17, c[0x0][0x360] ;  /* 0x0000d800ff117b82 */ /* 0x000e620000000800 */
[----:B---3--:R-:W-:-:S04]  /*0080*/  IADD3 R6, P1, PT, R1, UR4, RZ ;  /* 0x0000000401067c10 */ /* 0x008fc8000ff3e0ff */
[----:B--2---:R-:W-:Y:S01]  /*0090*/  IADD3.X R7, PT, PT, RZ, UR5, RZ, P1, !PT ;  /* 0x00000005ff077c10 */ /* 0x004fe20008ffe4ff */
[----:B-1----:R-:W-:-:S05]  /*00a0*/  IMAD R17, R17, UR6, R0 ;  /* 0x0000000611117c24 */ /* 0x002fca000f8e0200 */
[----:B0-----:R-:W-:-:S13]  /*00b0*/  ISETP.GE.AND P0, PT, R17, UR7, PT ;  /* 0x0000000711007c0c */ /* 0x001fda000bf06270 */
[----:B------:R-:W-:Y:S05]  /*00c0*/  @P0 EXIT ;  /* 0x000000000000094d */ /* 0x000fea0003800000 */
[----:B------:R-:W0:Y:S01]  /*00d0*/  LDC.64 R18, c[0x0][0x3a8] ;  /* 0x0000ea00ff127b82 */ /* 0x000e220000000a00 */
[----:B------:R-:W1:Y:S01]  /*00e0*/  LDCU.64 UR36, c[0x0][0x358] ;  /* 0x00006b00ff2477ac */ /* 0x000e620008000a00 */
[----:B------:R-:W2:Y:S01]  /*00f0*/  LDCU UR5, c[0x0][0x3cc] ;  /* 0x00007980ff0577ac */ /* 0x000ea20008000800 */
[----:B------:R-:W3:Y:S01]  /*0100*/  LDCU UR4, c[0x0][0x3b8] ;  /* 0x00007700ff0477ac */ /* 0x000ee20008000800 */
[----:B0-----:R-:W-:-:S06]  /*0110*/  IMAD.WIDE R18, R17, 0x4, R18 ;  /* 0x0000000411127825 */ /* 0x001fcc00078e0212 */
[----:B-1----:R-:W3:Y:S01]  /*0120*/  LDG.E.CONSTANT R18, desc[UR36][R18.64] ;  /* 0x0000002412127981 */ /* 0x002ee2000c1e9900 */
[----:B--2---:R-:W0:Y:S01]  /*0130*/  F2F.F64.F32 R2, UR5 ;  /* 0x0000000500027d10 */ /* 0x004e220008201800 */
[----:B------:R-:W-:Y:S01]  /*0140*/  UMOV UR5, 0x3ff921fb ;  /* 0x3ff921fb00057882 */ /* 0x000fe20000000000 */
[----:B------:R-:W-:Y:S01]  /*0150*/  BSSY.RECONVERGENT B0, `(.L_x_0) ;  /* 0x000004b000007945 */ /* 0x000fe20003800200 */
[----:B------:R-:W-:Y:S02]  /*0160*/  IMAD.MOV.U32 R16, RZ, RZ, 0x3f800000 ;  /* 0x3f800000ff107424 */ /* 0x000fe400078e00ff */
[----:B---3--:R-:W-:Y:S01]  /*0170*/  FADD R4, R18, -UR4 ;  /* 0x8000000412047e21 */ /* 0x008fe20008000000 */
[----:B------:R-:W-:Y:S02]  /*0180*/  UMOV UR4, 0x54442d18 ;  /* 0x54442d1800047882 */ /* 0x000fe40000000000 */
[----:B0-----:R-:W-:Y:S01]  /*0190*/  DMUL R2, R2, UR4 ;  /* 0x0000000402027c28 */ /* 0x001fe20008000000 */
[----:B------:R-:W0:Y:S07]  /*01a0*/  F2F.F64.F32 R8, R4 ;  /* 0x0000000400087310 */ /* 0x000e2e0000201800 */
[----:B0-----:R-:W-:-:S06]  /*01b0*/  DMUL R8, R2, R8 ;  /* 0x0000000802087228 */ /* 0x001fcc0000000000 */
[----:B------:R-:W0:Y:S02]  /*01c0*/  F2F.F32.F64 R0, R8 ;  /* 0x0000000800007310 */ /* 0x000e240000301000 */
[----:B0-----:R-:W-:-:S13]  /*01d0*/  FSETP.NEU.AND P0, PT, R0, 1, PT ;  /* 0x3f8000000000780b */ /* 0x001fda0003f0d000 */
[----:B------:R-:W-:Y:S05]  /*01e0*/  @!P0 BRA `(.L_x_1) ;  /* 0x0000000400048947 */ /* 0x000fea0003800000 */
[----:B------:R-:W-:-:S13]  /*01f0*/  FSETP.NAN.AND P0, PT, |R0|, |R0|, PT ;  /* 0x400000000000720b */ /* 0x000fda0003f08200 */
[----:B------:R-:W-:Y:S01]  /*0200*/  @P0 FADD R16, R0, 2 ;  /* 0x4000000000100421 */ /* 0x000fe20000000000 */
[----:B------:R-:W-:Y:S06]  /*0210*/  @P0 BRA `(.L_x_1) ;  /* 0x0000000000f80947 */ /* 0x000fec0003800000 */
[C---:B------:R-:W-:Y:S01]  /*0220*/  FMUL R3, |R0|.reuse, 16777216 ;  /* 0x4b80000000037820 */ /* 0x040fe20000400200 */
[C---:B------:R-:W-:Y:S02]  /*0230*/  FSETP.GEU.AND P0, PT, |R0|.reuse, 1.175494350822287508e-38, PT ;  /* 0x008000000000780b */ /* 0x040fe40003f0e200 */
[----:B------:R-:W-:Y:S02]  /*0240*/  MOV R14, 0x3a2c32e4 ;  /* 0x3a2c32e4000e7802 */ /* 0x000fe40000000f00 */
[----:B------:R-:W-:Y:S02]  /*0250*/  FSEL R3, R3, |R0|, !P0 ;  /* 0x4000000003037208 */ /* 0x000fe40004000000 */
[----:B------:R-:W-:Y:S02]  /*0260*/  FSEL R5, RZ, -24, P0 ;  /* 0xc1c00000ff057808 */ /* 0x000fe40000000000 */
[----:B------:R-:W-:Y:S02]  /*0270*/  IADD3 R2, PT, PT, R3, -0x3f3504f3, RZ ;  /* 0xc0cafb0d03027810 */ /* 0x000fe40007ffe0ff */
[----:B------:R-:W-:-:S02]  /*0280*/  FSETP.NEU.AND P0, PT, |R0|, +INF , PT ;  /* 0x7f8000000000780b */ /* 0x000fc40003f0d200 */
[----:B------:R-:W-:Y:S02]  /*0290*/  LOP3.LUT R2, R2, 0xff800000, RZ, 0xc0, !PT ;  /* 0xff80000002027812 */ /* 0x000fe400078ec0ff */
[----:B------:R-:W-:-:S03]  /*02a0*/  FSETP.NEU.AND P0, PT, R0, RZ, P0 ;  /* 0x000000ff0000720b */ /* 0x000fc6000070d000 */
[----:B------:R-:W-:Y:S01]  /*02b0*/  IMAD.IADD R3, R3, 0x1, -R2 ;  /* 0x0000000103037824 */ /* 0x000fe200078e0a02 */
[----:B------:R-:W-:-:S03]  /*02c0*/  I2FP.F32.S32 R2, R2 ;  /* 0x0000000200027245 */ /* 0x000fc60000201400 */
[C---:B------:R-:W-:Y:S01]  /*02d0*/  FADD R11, R3.reuse, 1 ;  /* 0x3f800000030b7421 */ /* 0x040fe20000000000 */
[----:B------:R-:W-:-:S04]  /*02e0*/  FADD R10, R3, -1 ;  /* 0xbf800000030a7421 */ /* 0x000fc80000000000 */
[----:B------:R-:W-:Y:S01]  /*02f0*/  FADD R4, R10, R10 ;  /* 0x0000000a0a047221 */ /* 0x000fe20000000000 */
[----:B------:R-:W0:Y:S01]  /*0300*/  MUFU.RCP R11, R11 ;  /* 0x0000000b000b7308 */ /* 0x000e220000001000 */
[----:B------:R-:W-:Y:S02]  /*0310*/  @!P0 FADD R0, R0, R0 ;  /* 0x0000000000008221 */ /* 0x000fe40000000000 */
[----:B0-----:R-:W-:Y:S01]  /*0320*/  FMUL R3, R11, R4 ;  /* 0x000000040b037220 */ /* 0x001fe20000400000 */
[----:B------:R-:W-:-:S03]  /*0330*/  FFMA R4, R2, 1.1920928955078125e-07, R5 ;  /* 0x3400000002047823 */ /* 0x000fc60000000005 */
[----:B------:R-:W-:Y:S01]  /*0340*/  FADD R12, R10, -R3 ;  /* 0x800000030a0c7221 */ /* 0x000fe20000000000 */
[CC--:B------:R-:W-:Y:S01]  /*0350*/  FMUL R5, R3.reuse, R3.reuse ;  /* 0x0000000303057220 */ /* 0x0c0fe20000400000 */
[----:B------:R-:W-:Y:S02]  /*0360*/  FFMA R2, R3, 1.4426950216293334961, R4 ;  /* 0x3fb8aa3b03027823 */ /* 0x000fe40000000004 */
[----:B------:R-:W-:Y:S01]  /*0370*/  FADD R13, R12, R12 ;  /* 0x0000000c0c0d7221 */ /* 0x000fe20000000000 */
[C---:B------:R-:W-:Y:S01]  /*0380*/  FFMA R12, R5.reuse, R14, 0.0032181653659790754318 ;  /* 0x3b52e7db050c7423 */ /* 0x040fe2000000000e */
[----:B------:R-:W-:Y:S02]  /*0390*/  FADD R4, R4, -R2 ;  /* 0x8000000204047221 */ /* 0x000fe40000000000 */
[----:B------:R-:W-:Y:S01]  /*03a0*/  FFMA R10, R10, -R3, R13 ;  /* 0x800000030a0a7223 */ /* 0x000fe2000000000d */
[----:B------:R-:W-:Y:S01]  /*03b0*/  FFMA R12, R5, R12, 0.018033718690276145935 ;  /* 0x3c93bb73050c7423 */ /* 0x000fe2000000000c */
[----:B------:R-:W-:-:S02]  /*03c0*/  FFMA R13, R3, 1.4426950216293334961, R4 ;  /* 0x3fb8aa3b030d7823 */ /* 0x000fc40000000004 */
[----:B------:R-:W-:Y:S01]  /*03d0*/  FMUL R10, R11, R10 ;  /* 0x0000000a0b0a7220 */ /* 0x000fe20000400000 */
[----:B------:R-:W-:-:S03]  /*03e0*/  FFMA R12, R5, R12, 0.12022458761930465698 ;  /* 0x3df6384f050c7423 */ /* 0x000fc6000000000c */
[----:B------:R-:W-:Y:S01]  /*03f0*/  FFMA R4, R10, 1.4426950216293334961, R13 ;  /* 0x3fb8aa3b0a047823 */ /* 0x000fe2000000000d */
[----:B------:R-:W-:-:S03]  /*0400*/  FMUL R12, R5, R12 ;  /* 0x0000000c050c7220 */ /* 0x000fc60000400000 */
[----:B------:R-:W-:Y:S01]  /*0410*/  FFMA R11, R3, 1.9251366722983220825e-08, R4 ;  /* 0x32a55e34030b7823 */ /* 0x000fe20000000004 */
[----:B------:R-:W-:-:S04]  /*0420*/  FMUL R5, R12, 3 ;  /* 0x404000000c057820 */ /* 0x000fc80000400000 */
[----:B------:R-:W-:-:S04]  /*0430*/  FFMA R5, R10, R5, R11 ;  /* 0x000000050a057223 */ /* 0x000fc8000000000b */
[----:B------:R-:W-:-:S04]  /*0440*/  FFMA R5, R3, R12, R5 ;  /* 0x0000000c03057223 */ /* 0x000fc80000000005 */
[----:B------:R-:W-:-:S04]  /*0450*/  FADD R3, R2, R5 ;  /* 0x0000000502037221 */ /* 0x000fc80000000000 */
[----:B------:R-:W-:Y:S01]  /*0460*/  FMUL R4, R3, 2 ;  /* 0x4000000003047820 */ /* 0x000fe20000400000 */
[----:B------:R-:W-:-:S03]  /*0470*/  FADD R2, -R2, R3 ;  /* 0x0000000302027221 */ /* 0x000fc60000000100 */
[----:B------:R-:W0:Y:S01]  /*0480*/  FRND R11, R4 ;  /* 0x00000004000b7307 */ /* 0x000e220000201000 */
[----:B------:R-:W-:Y:S01]  /*0490*/  FADD R2, R5, -R2 ;  /* 0x8000000205027221 */ /* 0x000fe20000000000 */
[----:B------:R-:W-:Y:S01]  /*04a0*/  FFMA R3, R3, 2, -R4 ;  /* 0x4000000003037823 */ /* 0x000fe20000000804 */
[----:B------:R-:W-:Y:S01]  /*04b0*/  HFMA2 R5, -RZ, RZ, 0.64013671875, -15.109375 ;  /* 0x391fcb8eff057431 */ /* 0x000fe200000001ff */
[----:B------:R-:W-:Y:S02]  /*04c0*/  FSETP.GT.AND P2, PT, |R4|, 152, PT ;  /* 0x431800000400780b */ /* 0x000fe40003f44200 */
[----:B------:R-:W-:Y:S02]  /*04d0*/  FFMA R3, R2, 2, R3 ;  /* 0x4000000002037823 */ /* 0x000fe40000000003 */
[----:B------:R-:W1:Y:S01]  /*04e0*/  F2I.NTZ R10, R4 ;  /* 0x00000004000a7305 */ /* 0x000e620000203100 */
[----:B0-----:R-:W-:Y:S01]  /*04f0*/  FADD R2, R4, -R11 ;  /* 0x8000000b04027221 */ /* 0x001fe20000000000 */
[----:B------:R-:W-:-:S03]  /*0500*/  FSETP.GT.AND P1, PT, R11, RZ, PT ;  /* 0x000000ff0b00720b */ /* 0x000fc60003f24000 */
[----:B------:R-:W-:-:S04]  /*0510*/  FADD R2, R2, R3 ;  /* 0x0000000302027221 */ /* 0x000fc80000000000 */
[----:B------:R-:W-:-:S04]  /*0520*/  FFMA R3, R2, R5, 0.0013391353422775864601 ;  /* 0x3aaf85ed02037423 */ /* 0x000fc80000000005 */
[----:B------:R-:W-:-:S04]  /*0530*/  FFMA R3, R2, R3, 0.0096188392490148544312 ;  /* 0x3c1d985602037423 */ /* 0x000fc80000000003 */
[----:B------:R-:W-:-:S04]  /*0540*/  FFMA R3, R2, R3, 0.055503588169813156128 ;  /* 0x3d6357bb02037423 */ /* 0x000fc80000000003 */
[----:B------:R-:W-:Y:S01]  /*0550*/  FFMA R5, R2, R3, 0.24022644758224487305 ;  /* 0x3e75fdec02057423 */ /* 0x000fe20000000003 */
[----:B------:R-:W-:Y:S02]  /*0560*/  SEL R3, RZ, 0x83000000, P1 ;  /* 0x83000000ff037807 */ /* 0x000fe40000800000 */
[----:B------:R-:W-:Y:S01]  /*0570*/  FSETP.GEU.AND P1, PT, R4, RZ, PT ;  /* 0x000000ff0400720b */ /* 0x000fe20003f2e000 */
[----:B------:R-:W-:Y:S01]  /*0580*/  FFMA R11, R2, R5, 0.69314718246459960938 ;  /* 0x3f317218020b7423 */ /* 0x000fe20000000005 */
[----:B-1----:R-:W-:Y:S01]  /*0590*/  LEA R10, R10, -R3, 0x17 ;  /* 0x800000030a0a7211 */ /* 0x002fe200078eb8ff */
[----:B------:R-:W-:Y:S01]  /*05a0*/  VIADD R5, R3, 0x7f000000 ;  /* 0x7f00000003057836 */ /* 0x000fe20000000000 */
[----:B------:R-:W-:Y:S01]  /*05b0*/  FSEL R16, RZ, +INF , !P1 ;  /* 0x7f800000ff107808 */ /* 0x000fe20004800000 */
[----:B------:R-:W-:-:S04]  /*05c0*/  FFMA R2, R2, R11, 1 ;  /* 0x3f80000002027423 */ /* 0x000fc8000000000b */
[----:B------:R-:W-:-:S04]  /*05d0*/  FMUL R5, R5, R2 ;  /* 0x0000000205057220 */ /* 0x000fc80000400000 */
[----:B------:R-:W-:Y:S01]  /*05e0*/  @!P2 FMUL R16, R10, R5 ;  /* 0x000000050a10a220 */ /* 0x000fe20000400000 */
[----:B------:R-:W-:-:S07]  /*05f0*/  @!P0 LOP3.LUT R16, R0, 0x7fffffff, RZ, 0xc0, !PT ;  /* 0x7fffffff00108812 */ /* 0x000fce00078ec0ff */
.L_x_1:
[----:B------:R-:W-:Y:S05]  /*0600*/  BSYNC.RECONVERGENT B0 ;  /* 0x0000000000007941 */ /* 0x000fea0003800200 */
.L_x_0:
[----:B------:R-:W0:Y:S01]  /*0610*/  F2F.F64.F32 R10, R16 ;  /* 0x00000010000a7310 */ /* 0x000e220000201800 */
[----:B------:R-:W-:Y:S01]  /*0620*/  MOV R2, 0x0 ;  /* 0x0000000000027802 */ /* 0x000fe20000000f00 */
[----:B------:R-:W1:Y:S05]  /*0630*/  LDCU.64 UR4, c[0x4][0x8] ;  /* 0x01000100ff0477ac */ /* 0x000e6a0008000a00 */
[----:B------:R-:W2:Y:S01]  /*0640*/  LDC.64 R2, c[0x4][R2] ;  /* 0x0100000002027b82 */ /* 0x000ea20000000a00 */
[----:B0-----:R0:W-:Y:S01]  /*0650*/  STL.128 [R1], R8 ;  /* 0x0000000801007387 */ /* 0x0011e20000100c00 */
[----:B-1----:R-:W-:Y:S01]  /*0660*/  MOV R4, UR4 ;  /* 0x0000000400047c02 */ /* 0x002fe20008000f00 */
[----:B------:R-:W-:-:S07]  /*0670*/  IMAD.U32 R5, RZ, RZ, UR5 ;  /* 0x00000005ff057e24 */ /* 0x000fce000f8e00ff */
[----:B------:R-:W-:-:S07]  /*0680*/  LEPC R20, `(.L_x_2) ;  /* 0x000000001014794e */ /* 0x000fce0000000000 */
[----:B0-2---:R-:W-:Y:S05]  /*0690*/  CALL.ABS.NOINC R2 ;  /* 0x0000000002007343 */ /* 0x005fea0003c00000 */
.L_x_2:
[----:B------:R-:W0:Y:S01]  /*06a0*/  LDC R0, c[0x0][0x3cc] ;  /* 0x0000f300ff007b82 */ /* 0x000e220000000800 */
[----:B------:R-:W-:Y:S01]  /*06b0*/  FADD R9, R16, 1 ;  /* 0x3f80000010097421 */ /* 0x000fe20000000000 */
[----:B------:R-:W-:Y:S03]  /*06c0*/  BSSY.RECONVERGENT B0, `(.L_x_3) ;  /* 0x000000d000007945 */ /* 0x000fe60003800200 */
[----:B------:R-:W1:Y:S02]  /*06d0*/  MUFU.RCP R2, R9 ;  /* 0x0000000900027308 */ /* 0x000e640000001000 */
[----:B-1----:R-:W-:Y:S01]  /*06e0*/  FFMA R3, -R9, R2, 1 ;  /* 0x3f80000009037423 */ /* 0x002fe20000000102 */
[----:B0-----:R-:W-:-:S03]  /*06f0*/  FMUL R0, R0, 0.5 ;  /* 0x3f00000000007820 */ /* 0x001fc60000400000 */
[----:B------:R-:W-:Y:S02]  /*0700*/  FFMA R3, R2, R3, R2 ;  /* 0x0000000302037223 */ /* 0x000fe40000000002 */
[----:B------:R-:W0:Y:S02]  /*0710*/  FCHK P0, R0, R9 ;  /* 0x0000000900007302 */ /* 0x000e240000000000 */
[----:B------:R-:W-:-:S04]  /*0720*/  FFMA R4, R0, R3, RZ ;  /* 0x0000000300047223 */ /* 0x000fc800000000ff */
[----:B------:R-:W-:-:S04]  /*0730*/  FFMA R2, -R9, R4, R0 ;  /* 0x0000000409027223 */ /* 0x000fc80000000100 */
[----:B------:R-:W-:Y:S01]  /*0740*/  FFMA R4, R3, R2, R4 ;  /* 0x0000000203047223 */ /* 0x000fe20000000004 */
[----:B0-----:R-:W-:Y:S06]  /*0750*/  @!P0 BRA `(.L_x_4) ;  /* 0x00000000000c8947 */ /* 0x001fec0003800000 */
[----:B------:R-:W-:-:S07]  /*0760*/  MOV R2, 0x780 ;  /* 0x0000078000027802 */ /* 0x000fce0000000f00 */
[----:B------:R-:W-:Y:S05]  /*0770*/  CALL.REL.NOINC `($__internal_0_$__cuda_sm3x_div_rn_noftz_f32_slowpath) ;  /* 0x0000000000847944 */ /* 0x000fea0003c00000 */
[----:B------:R-:W-:-:S07]  /*0780*/  MOV R4, R0 ;  /* 0x0000000000047202 */ /* 0x000fce0000000f00 */
.L_x_4:
[----:B------:R-:W-:Y:S05]  /*0790*/  BSYNC.RECONVERGENT B0 ;  /* 0x0000000000007941 */ /* 0x000fea0003800200 */
.L_x_3:
[----:B------:R-:W0:Y:S01]  /*07a0*/  LDC.64 R12, c[0x0][0x3b0] ;  /* 0x0000ec00ff0c7b82 */ /* 0x000e220000000a00 */
[----:B------:R-:W1:Y:S01]  /*07b0*/  LDCU.U8 UR4, c[0x0][0x3d0] ;  /* 0x00007a00ff0477ac */ /* 0x000e620008000000 */
[----:B------:R-:W2:Y:S06]  /*07c0*/  LDCU UR5, c[0x0][0x3c8] ;  /* 0x00007900ff0577ac */ /* 0x000eac0008000800 */
[----:B------:R-:W3:Y:S08]  /*07d0*/  LDC.64 R10, c[0x0][0x398] ;  /* 0x0000e600ff0a7b82 */ /* 0x000ef00000000a00 */
[----:B------:R-:W4:Y:S01]  /*07e0*/  LDC.64 R8, c[0x0][0x390] ;  /* 0x0000e400ff087b82 */ /* 0x000f220000000a00 */
[----:B0-----:R-:W-:-:S07]  /*07f0*/  IMAD.WIDE R12, R17, 0x4, R12 ;  /* 0x00000004110c7825 */ /* 0x001fce00078e020c */
[----:B------:R-:W0:Y:S01]  /*0800*/  LDC.64 R6, c[0x0][0x380] ;  /* 0x0000e000ff067b82 */ /* 0x000e220000000a00 */
[----:B------:R-:W5:Y:S01]  /*0810*/  LDG.E.CONSTANT R12, desc[UR36][R12.64] ;  /* 0x000000240c0c7981 */ /* 0x000f62000c1e9900 */
[----:B---3--:R-:W-:-:S06]  /*0820*/  IMAD.WIDE R10, R17, 0x4, R10 ;  /* 0x00000004110a7825 */ /* 0x008fcc00078e020a */
[----:B------:R-:W3:Y:S01]  /*0830*/  LDC.64 R2, c[0x0][0x388] ;  /* 0x0000e200ff027b82 */ /* 0x000ee20000000a00 */
[----:B------:R2:W2:Y:S01]  /*0840*/  LDG.E.CONSTANT R10, desc[UR36][R10.64] ;  /* 0x000000240a0a7981 */ /* 0x0004a2000c1e9900 */
[----:B----4-:R-:W-:-:S06]  /*0850*/  IMAD.WIDE R8, R17, 0x4, R8 ;  /* 0x0000000411087825 */ /* 0x010fcc00078e0208 */
[----:B------:R-:W4:Y:S01]  /*0860*/  LDG.E.CONSTANT R9, desc[UR36][R8.64] ;  /* 0x0000002408097981 */ /* 0x000f22000c1e9900 */
[----:B-1----:R-:W-:-:S06]  /*0870*/  UPRMT UR4, UR4, 0x8880, URZ ;  /* 0x0000888004047896 */ /* 0x002fcc00080000ff */
[----:B------:R-:W-:-:S05]  /*0880*/  ISETP.NE.AND P0, PT, RZ, UR4, PT ;  /* 0x00000004ff007c0c */ /* 0x000fca000bf05270 */
[----:B------:R-:W1:Y:S08]  /*0890*/  LDCU UR4, c[0x0][0x3c4] ;  /* 0x00007880ff0477ac */ /* 0x000e700008000800 */
[----:B------:R-:W1:Y:S01]  /*08a0*/  @!P0 LDC R5, c[0x0][0x3bc] ;  /* 0x0000ef00ff058b82 */ /* 0x000e620000000800 */
[----:B0-----:R-:W-:-:S04]  /*08b0*/  IMAD.WIDE R6, R17, 0x4, R6 ;  /* 0x0000000411067825 */ /* 0x001fc800078e0206 */
[----:B---3--:R-:W-:-:S04]  /*08c0*/  IMAD.WIDE R2, R17, 0x4, R2 ;  /* 0x0000000411027825 */ /* 0x008fc800078e0202 */
[----:B-1----:R-:W-:Y:S01]  /*08d0*/  @!P0 FADD R18, -R18, R5 ;  /* 0x0000000512128221 */ /* 0x002fe20000000100 */
[----:B-----5:R-:W-:-:S04]  /*08e0*/  FADD R5, -R12, 1 ;  /* 0x3f8000000c057421 */ /* 0x020fc80000000100 */
[----:B--2---:R-:W-:Y:S01]  /*08f0*/  @!P0 FFMA R11, R18, R4, R5 ;  /* 0x00000004120b8223 */ /* 0x004fe20000000005 */
[----:B------:R-:W-:-:S03]  /*0900*/  @P0 FMUL R0, R10, R5 ;  /* 0x000000050a000220 */ /* 0x000fc60000400000 */
[----:B------:R-:W-:Y:S01]  /*0910*/  @!P0 FMUL R11, R10, R11 ;  /* 0x0000000b0a0b8220 */ /* 0x000fe20000400000 */
[----:B----4-:R-:W-:-:S03]  /*0920*/  @P0 FFMA R0, R9, R4, R0 ;  /* 0x0000000409000223 */ /* 0x010fc60000000000 */
[----:B------:R-:W-:-:S04]  /*0930*/  @!P0 FFMA R0, R9, R4, R11 ;  /* 0x0000000409008223 */ /* 0x000fc8000000000b */
[C---:B------:R-:W-:Y:S01]  /*0940*/  FMUL R5, R0.reuse, UR4 ;  /* 0x0000000400057c20 */ /* 0x040fe20008400000 */
[----:B------:R-:W-:-:S04]  /*0950*/  FMUL R9, R0, UR5 ;  /* 0x0000000500097c20 */ /* 0x000fc80008400000 */
[----:B------:R-:W-:Y:S04]  /*0960*/  STG.E desc[UR36][R6.64], R5 ;  /* 0x0000000506007986 */ /* 0x000fe8000c101924 */
[----:B------:R-:W-:Y:S01]  /*0970*/  STG.E desc[UR36][R2.64], R9 ;  /* 0x0000000902007986 */ /* 0x000fe2000c101924 */
[----:B------:R-:W-:Y:S05]  /*0980*/  EXIT ;  /* 0x000000000000794d */ /* 0x000fea0003800000 */
        .weak           $__internal_0_$__cuda_sm3x_div_rn_noftz_f32_slowpath
        .type           $__internal_0_$__cuda_sm3x_div_rn_noftz_f32_slowpath,@function
        .size           $__internal_0_$__cuda_sm3x_div_rn_noftz_f32_slowpath,(.L_x_17 - $__internal_0_$__cuda_sm3x_div_rn_noftz_f32_slowpath)
$__internal_0_$__cuda_sm3x_div_rn_noftz_f32_slowpath:
[----:B------:R-:W-:Y:S01]  /*0990*/  SHF.R.U32.HI R4, RZ, 0x17, R9 ;  /* 0x00000017ff047819 */ /* 0x000fe20000011609 */
[----:B------:R-:W-:Y:S01]  /*09a0*/  BSSY.RECONVERGENT B1, `(.L_x_5) ;  /* 0x0000065000017945 */ /* 0x000fe20003800200 */
[----:B------:R-:W-:Y:S02]  /*09b0*/  SHF.R.U32.HI R3, RZ, 0x17, R0 ;  /* 0x00000017ff037819 */ /* 0x000fe40000011600 */
[----:B------:R-:W-:Y:S02]  /*09c0*/  LOP3.LUT R13, R4, 0xff, RZ, 0xc0, !PT ;  /* 0x000000ff040d7812 */ /* 0x000fe400078ec0ff */
[----:B------:R-:W-:Y:S02]  /*09d0*/  LOP3.LUT R4, R3, 0xff, RZ, 0xc0, !PT ;  /* 0x000000ff03047812 */ /* 0x000fe400078ec0ff */
[----:B------:R-:W-:Y:S02]  /*09e0*/  IADD3 R10, PT, PT, R13, -0x1, RZ ;  /* 0xffffffff0d0a7810 */ /* 0x000fe40007ffe0ff */
[----:B------:R-:W-:Y:S01]  /*09f0*/  MOV R5, R0 ;  /* 0x0000000000057202 */ /* 0x000fe20000000f00 */
[----:B------:R-:W-:Y:S01]  /*0a00*/  VIADD R8, R4, 0xffffffff ;  /* 0xffffffff04087836 */ /* 0x000fe20000000000 */
[----:B------:R-:W-:-:S02]  /*0a10*/  ISETP.GT.U32.AND P0, PT, R10, 0xfd, PT ;  /* 0x000000fd0a00780c */ /* 0x000fc40003f04070 */
[----:B------:R-:W-:Y:S02]  /*0a20*/  MOV R6, R9 ;  /* 0x0000000900067202 */ /* 0x000fe40000000f00 */
[----:B------:R-:W-:-:S13]  /*0a30*/  ISETP.GT.U32.OR P0, PT, R8, 0xfd, P0 ;  /* 0x000000fd0800780c */ /* 0x000fda0000704470 */
[----:B------:R-:W-:Y:S01]  /*0a40*/  @!P0 IMAD.MOV.U32 R7, RZ, RZ, RZ ;  /* 0x000000ffff078224 */ /* 0x000fe200078e00ff */
[----:B------:R-:W-:Y:S06]  /*0a50*/  @!P0 BRA `(.L_x_6) ;  /* 0x0000000000608947 */ /* 0x000fec0003800000 */
[----:B------:R-:W-:Y:S02]  /*0a60*/  FSETP.GTU.FTZ.AND P0, PT, |R0|, +INF , PT ;  /* 0x7f8000000000780b */ /* 0x000fe40003f1c200 */
[----:B------:R-:W-:Y:S02]  /*0a70*/  FSETP.GTU.FTZ.AND P1, PT, |R9|, +INF , PT ;  /* 0x7f8000000900780b */ /* 0x000fe40003f3c200 */
[----:B------:R-:W-:Y:S02]  /*0a80*/  MOV R3, R9 ;  /* 0x0000000900037202 */ /* 0x000fe40000000f00 */
[----:B------:R-:W-:-:S13]  /*0a90*/  PLOP3.LUT P0, PT, P0, P1, PT, 0xf8, 0x8f ;  /* 0x00000000008f781c */ /* 0x000fda0000703f70 */
[----:B------:R-:W-:Y:S05]  /*0aa0*/  @P0 BRA `(.L_x_7) ;  /* 0x00000004004c0947 */ /* 0x000fea0003800000 */
[----:B------:R-:W-:-:S13]  /*0ab0*/  LOP3.LUT P0, RZ, R6, 0x7fffffff, R5, 0xc8, !PT ;  /* 0x7fffffff06ff7812 */ /* 0x000fda000780c805 */
[----:B------:R-:W-:Y:S05]  /*0ac0*/  @!P0 BRA `(.L_x_8) ;  /* 0x00000004003c8947 */ /* 0x000fea0003800000 */
[C---:B------:R-:W-:Y:S02]  /*0ad0*/  FSETP.NEU.FTZ.AND P2, PT, |R0|.reuse, +INF , PT ;  /* 0x7f8000000000780b */ /* 0x040fe40003f5d200 */
[----:B------:R-:W-:Y:S02]  /*0ae0*/  FSETP.NEU.FTZ.AND P1, PT, |R3|, +INF , PT ;  /* 0x7f8000000300780b */ /* 0x000fe40003f3d200 */
[----:B------:R-:W-:-:S11]  /*0af0*/  FSETP.NEU.FTZ.AND P0, PT, |R0|, +INF , PT ;  /* 0x7f8000000000780b */ /* 0x000fd60003f1d200 */
[----:B------:R-:W-:Y:S05]  /*0b00*/  @!P1 BRA !P2, `(.L_x_8) ;  /* 0x00000004002c9947 */ /* 0x000fea0005000000 */
[----:B------:R-:W-:-:S04]  /*0b10*/  LOP3.LUT P2, RZ, R5, 0x7fffffff, RZ, 0xc0, !PT ;  /* 0x7fffffff05ff7812 */ /* 0x000fc8000784c0ff */
[----:B------:R-:W-:-:S13]  /*0b20*/  PLOP3.LUT P1, PT, P1, P2, PT, 0x2f, 0xf2 ;  /* 0x0000000000f2781c */ /* 0x000fda0000f24577 */
[----:B------:R-:W-:Y:S05]  /*0b30*/  @P1 BRA `(.L_x_9) ;  /* 0x0000000400181947 */ /* 0x000fea0003800000 */
[----:B------:R-:W-:-:S04]  /*0b40*/  LOP3.LUT P1, RZ, R6, 0x7fffffff, RZ, 0xc0, !PT ;  /* 0x7fffffff06ff7812 */ /* 0x000fc8000782c0ff */
[----:B------:R-:W-:-:S13]  /*0b50*/  PLOP3.LUT P0, PT, P0, P1, PT, 0x2f, 0xf2 ;  /* 0x0000000000f2781c */ /* 0x000fda0000702577 */
[----:B------:R-:W-:Y:S05]  /*0b60*/  @P0 BRA `(.L_x_10) ;  /* 0x0000000400000947 */ /* 0x000fea0003800000 */
[----:B------:R-:W-:Y:S02]  /*0b70*/  ISETP.GE.AND P0, PT, R8, RZ, PT ;  /* 0x000000ff0800720c */ /* 0x000fe40003f06270 */
[----:B------:R-:W-:-:S11]  /*0b80*/  ISETP.GE.AND P1, PT, R10, RZ, PT ;  /* 0x000000ff0a00720c */ /* 0x000fd60003f26270 */
[----:B------:R-:W-:Y:S01]  /*0b90*/  @P0 MOV R7, RZ ;  /* 0x000000ff00070202 */ /* 0x000fe20000000f00 */
[----:B------:R-:W-:Y:S02]  /*0ba0*/  @!P0 IMAD.MOV.U32 R7, RZ, RZ, -0x40 ;  /* 0xffffffc0ff078424 */ /* 0x000fe400078e00ff */
[----:B------:R-:W-:Y:S01]  /*0bb0*/  @!P0 FFMA R5, R0, 1.84467440737095516160e+19, RZ ;  /* 0x5f80000000058823 */ /* 0x000fe200000000ff */
[----:B------:R-:W-:Y:S02]  /*0bc0*/  @!P1 FFMA R6, R3, 1.84467440737095516160e+19, RZ ;  /* 0x5f80000003069823 */ /* 0x000fe400000000ff */
[----:B------:R-:W-:-:S07]  /*0bd0*/  @!P1 IADD3 R7, PT, PT, R7, 0x40, RZ ;  /* 0x0000004007079810 */ /* 0x000fce0007ffe0ff */
.L_x_6:
[----:B------:R-:W-:Y:S01]  /*0be0*/  LEA R3, R13, 0xc0800000, 0x17 ;  /* 0xc08000000d037811 */ /* 0x000fe200078eb8ff */
[----:B------:R-:W-:Y:S01]  /*0bf0*/  VIADD R4, R4, 0xffffff81 ;  /* 0xffffff8104047836 */ /* 0x000fe20000000000 */
[----:B------:R-:W-:Y:S02]  /*0c00*/  BSSY.RECONVERGENT B2, `(.L_x_11) ;  /* 0x0000035000027945 */ /* 0x000fe40003800200 */
[----:B------:R-:W-:Y:S01]  /*0c10*/  IADD3 R3, PT, PT, -R3, R6, RZ ;  /* 0x0000000603037210 */ /* 0x000fe20007ffe1ff */
[C---:B------:R-:W-:Y:S01]  /*0c20*/  IMAD R0, R4.reuse, -0x800000, R5 ;  /* 0xff80000004007824 */ /* 0x040fe200078e0205 */
[----:B------:R-:W-:Y:S02]  /*0c30*/  IADD3 R4, PT, PT, R4, 0x7f, -R13 ;  /* 0x0000007f04047810 */ /* 0x000fe40007ffe80d */
[----:B------:R-:W0:Y:S01]  /*0c40*/  MUFU.RCP R6, R3 ;  /* 0x0000000300067308 */ /* 0x000e220000001000 */
[----:B------:R-:W-:Y:S01]  /*0c50*/  FADD.FTZ R9, -R3, -RZ ;  /* 0x800000ff03097221 */ /* 0x000fe20000010100 */
[----:B------:R-:W-:-:S03]  /*0c60*/  IADD3 R4, PT, PT, R4, R7, RZ ;  /* 0x0000000704047210 */ /* 0x000fc60007ffe0ff */
[----:B0-----:R-:W-:-:S04]  /*0c70*/  FFMA R11, R6, R9, 1 ;  /* 0x3f800000060b7423 */ /* 0x001fc80000000009 */
[----:B------:R-:W-:-:S04]  /*0c80*/  FFMA R8, R6, R11, R6 ;  /* 0x0000000b06087223 */ /* 0x000fc80000000006 */
[----:B------:R-:W-:-:S04]  /*0c90*/  FFMA R5, R0, R8, RZ ;  /* 0x0000000800057223 */ /* 0x000fc800000000ff */
[----:B------:R-:W-:-:S04]  /*0ca0*/  FFMA R6, R9, R5, R0 ;  /* 0x0000000509067223 */ /* 0x000fc80000000000 */
[----:B------:R-:W-:-:S04]  /*0cb0*/  FFMA R11, R8, R6, R5 ;  /* 0x00000006080b7223 */ /* 0x000fc80000000005 */
[----:B------:R-:W-:-:S04]  /*0cc0*/  FFMA R6, R9, R11, R0 ;  /* 0x0000000b09067223 */ /* 0x000fc80000000000 */
[----:B------:R-:W-:-:S05]  /*0cd0*/  FFMA R0, R8, R6, R11 ;  /* 0x0000000608007223 */ /* 0x000fca000000000b */
[----:B------:R-:W-:-:S04]  /*0ce0*/  SHF.R.U32.HI R3, RZ, 0x17, R0 ;  /* 0x00000017ff037819 */ /* 0x000fc80000011600 */
[----:B------:R-:W-:-:S04]  /*0cf0*/  LOP3.LUT R3, R3, 0xff, RZ, 0xc0, !PT ;  /* 0x000000ff03037812 */ /* 0x000fc800078ec0ff */
[----:B------:R-:W-:-:S05]  /*0d00*/  IADD3 R7, PT, PT, R3, R4, RZ ;  /* 0x0000000403077210 */ /* 0x000fca0007ffe0ff */
[----:B------:R-:W-:-:S05]  /*0d10*/  VIADD R3, R7, 0xffffffff ;  /* 0xffffffff07037836 */ /* 0x000fca0000000000 */
[----:B------:R-:W-:-:S13]  /*0d20*/  ISETP.GE.U32.AND P0, PT, R3, 0xfe, PT ;  /* 0x000000fe0300780c */ /* 0x000fda0003f06070 */
[----:B------:R-:W-:Y:S05]  /*0d30*/  @!P0 BRA `(.L_x_12) ;  /* 0x0000000000808947 */ /* 0x000fea0003800000 */
[----:B------:R-:W-:-:S13]  /*0d40*/  ISETP.GT.AND P0, PT, R7, 0xfe, PT ;  /* 0x000000fe0700780c */ /* 0x000fda0003f04270 */
[----:B------:R-:W-:Y:S05]  /*0d50*/  @P0 BRA `(.L_x_13) ;  /* 0x00000000006c0947 */ /* 0x000fea0003800000 */
[----:B------:R-:W-:-:S13]  /*0d60*/  ISETP.GE.AND P0, PT, R7, 0x1, PT ;  /* 0x000000010700780c */ /* 0x000fda0003f06270 */
[----:B------:R-:W-:Y:S05]  /*0d70*/  @P0 BRA `(.L_x_14) ;  /* 0x0000000000740947 */ /* 0x000fea0003800000 */
[----:B------:R-:W-:Y:S02]  /*0d80*/  ISETP.GE.AND P0, PT, R7, -0x18, PT ;  /* 0xffffffe80700780c */ /* 0x000fe40003f06270 */
[----:B------:R-:W-:-:S11]  /*0d90*/  LOP3.LUT R0, R0, 0x80000000, RZ, 0xc0, !PT ;  /* 0x8000000000007812 */ /* 0x000fd600078ec0ff */
[----:B------:R-:W-:Y:S05]  /*0da0*/  @!P0 BRA `(.L_x_14) ;  /* 0x0000000000688947 */ /* 0x000fea0003800000 */
[CCC-:B------:R-:W-:Y:S01]  /*0db0*/  FFMA.RZ R3, R8.reuse, R6.reuse, R11.reuse ;  /* 0x0000000608037223 */ /* 0x1c0fe2000000c00b */
[CCC-:B------:R-:W-:Y:S01]  /*0dc0*/  FFMA.RM R4, R8.reuse, R6.reuse, R11.reuse ;  /* 0x0000000608047223 */ /* 0x1c0fe2000000400b */
[C---:B------:R-:W-:Y:S02]  /*0dd0*/  ISETP.NE.AND P2, PT, R7.reuse, RZ, PT ;  /* 0x000000ff0700720c */ /* 0x040fe40003f45270 */
[----:B------:R-:W-:Y:S02]  /*0de0*/  ISETP.NE.AND P1, PT, R7, RZ, PT ;  /* 0x000000ff0700720c */ /* 0x000fe40003f25270 */
[----:B------:R-:W-:Y:S01]  /*0df0*/  LOP3.LUT R5, R3, 0x7fffff, RZ, 0xc0, !PT ;  /* 0x007fffff03057812 */ /* 0x000fe200078ec0ff */
[----:B------:R-:W-:Y:S01]  /*0e00*/  FFMA.RP R3, R8, R6, R11 ;  /* 0x0000000608037223 */ /* 0x000fe2000000800b */
[----:B------:R-:W-:Y:S02]  /*0e10*/  IADD3 R6, PT, PT, R7, 0x20, RZ ;  /* 0x0000002007067810 */ /* 0x000fe40007ffe0ff */
[----:B------:R-:W-:-:S02]  /*0e20*/  LOP3.LUT R5, R5, 0x800000, RZ, 0xfc, !PT ;  /* 0x0080000005057812 */ /* 0x000fc400078efcff */
[----:B------:R-:W-:Y:S02]  /*0e30*/  IADD3 R7, PT, PT, -R7, RZ, RZ ;  /* 0x000000ff07077210 */ /* 0x000fe40007ffe1ff */
[----:B------:R-:W-:Y:S02]  /*0e40*/  SHF.L.U32 R6, R5, R6, RZ ;  /* 0x0000000605067219 */ /* 0x000fe400000006ff */
[----:B------:R-:W-:Y:S02]  /*0e50*/  FSETP.NEU.FTZ.AND P0, PT, R3, R4, PT ;  /* 0x000000040300720b */ /* 0x000fe40003f1d000 */
[----:B------:R-:W-:Y:S02]  /*0e60*/  SEL R4, R7, RZ, P2 ;  /* 0x000000ff07047207 */ /* 0x000fe40001000000 */
[----:B------:R-:W-:Y:S02]  /*0e70*/  ISETP.NE.AND P1, PT, R6, RZ, P1 ;  /* 0x000000ff0600720c */ /* 0x000fe40000f25270 */
[----:B------:R-:W-:-:S02]  /*0e80*/  SHF.R.U32.HI R4, RZ, R4, R5 ;  /* 0x00000004ff047219 */ /* 0x000fc40000011605 */
[----:B------:R-:W-:Y:S02]  /*0e90*/  PLOP3.LUT P0, PT, P0, P1, PT, 0xf8, 0x8f ;  /* 0x00000000008f781c */ /* 0x000fe40000703f70 */
[----:B------:R-:W-:Y:S02]  /*0ea0*/  SHF.R.U32.HI R6, RZ, 0x1, R4 ;  /* 0x00000001ff067819 */ /* 0x000fe40000011604 */
[----:B------:R-:W-:-:S04]  /*0eb0*/  SEL R3, RZ, 0x1, !P0 ;  /* 0x00000001ff037807 */ /* 0x000fc80004000000 */
[----:B------:R-:W-:-:S04]  /*0ec0*/  LOP3.LUT R3, R3, 0x1, R6, 0xf8, !PT ;  /* 0x0000000103037812 */ /* 0x000fc800078ef806 */
[----:B------:R-:W-:-:S05]  /*0ed0*/  LOP3.LUT R3, R3, R4, RZ, 0xc0, !PT ;  /* 0x0000000403037212 */ /* 0x000fca00078ec0ff */
[----:B------:R-:W-:-:S05]  /*0ee0*/  IMAD.IADD R3, R6, 0x1, R3 ;  /* 0x0000000106037824 */ /* 0x000fca00078e0203 */
[----:B------:R-:W-:Y:S01]  /*0ef0*/  LOP3.LUT R0, R3, R0, RZ, 0xfc, !PT ;  /* 0x0000000003007212 */ /* 0x000fe200078efcff */
[----:B------:R-:W-:Y:S06]  /*0f00*/  BRA `(.L_x_14) ;  /* 0x0000000000107947 */ /* 0x000fec0003800000 */
.L_x_13:
[----:B------:R-:W-:-:S04]  /*0f10*/  LOP3.LUT R0, R0, 0x80000000, RZ, 0xc0, !PT ;  /* 0x8000000000007812 */ /* 0x000fc800078ec0ff */
[----:B------:R-:W-:Y:S01]  /*0f20*/  LOP3.LUT R0, R0, 0x7f800000, RZ, 0xfc, !PT ;  /* 0x7f80000000007812 */ /* 0x000fe200078efcff */
[----:B------:R-:W-:Y:S06]  /*0f30*/  BRA `(.L_x_14) ;  /* 0x0000000000047947 */ /* 0x000fec0003800000 */
.L_x_12:
[----:B------:R-:W-:-:S07]  /*0f40*/  LEA R0, R4, R0, 0x17 ;  /* 0x0000000004007211 */ /* 0x000fce00078eb8ff */
.L_x_14:
[----:B------:R-:W-:Y:S05]  /*0f50*/  BSYNC.RECONVERGENT B2 ;  /* 0x0000000000027941 */ /* 0x000fea0003800200 */
.L_x_11:
[----:B------:R-:W-:Y:S05]  /*0f60*/  BRA `(.L_x_15) ;  /* 0x0000000000207947 */ /* 0x000fea0003800000 */
.L_x_10:
[----:B------:R-:W-:-:S04]  /*0f70*/  LOP3.LUT R0, R6, 0x80000000, R5, 0x48, !PT ;  /* 0x8000000006007812 */ /* 0x000fc800078e4805 */
[----:B------:R-:W-:Y:S01]  /*0f80*/  LOP3.LUT R0, R0, 0x7f800000, RZ, 0xfc, !PT ;  /* 0x7f80000000007812 */ /* 0x000fe200078efcff */
[----:B------:R-:W-:Y:S06]  /*0f90*/  BRA `(.L_x_15) ;  /* 0x0000000000147947 */ /* 0x000fec0003800000 */
.L_x_9:
[----:B------:R-:W-:Y:S01]  /*0fa0*/  LOP3.LUT R0, R6, 0x80000000, R5, 0x48, !PT ;  /* 0x8000000006007812 */ /* 0x000fe200078e4805 */
[----:B------:R-:W-:Y:S06]  /*0fb0*/  BRA `(.L_x_15) ;  /* 0x00000000000c7947 */ /* 0x000fec0003800000 */
.L_x_8:
[----:B------:R-:W0:Y:S01]  /*0fc0*/  MUFU.RSQ R0, -QNAN ;  /* 0xffc0000000007908 */ /* 0x000e220000001400 */
[----:B------:R-:W-:Y:S05]  /*0fd0*/  BRA `(.L_x_15) ;  /* 0x0000000000047947 */ /* 0x000fea0003800000 */
.L_x_7:
[----:B------:R-:W-:-:S07]  /*0fe0*/  FADD.FTZ R0, R0, R3 ;  /* 0x0000000300007221 */ /* 0x000fce0000010000 */
.L_x_15:
[----:B------:R-:W-:Y:S05]  /*0ff0*/  BSYNC.RECONVERGENT B1 ;  /* 0x0000000000017941 */ /* 0x000fea0003800200 */
.L_x_5:
[----:B------:R-:W-:-:S04]  /*1000*/  HFMA2 R3, -RZ, RZ, 0, 0 ;  /* 0x00000000ff037431 */ /* 0x000fc800000001ff */
[----:B0-----:R-:W-:Y:S05]  /*1010*/  RET.REL.NODEC R2 `(_Z40LIF_hard_reset_backward_cuda_kernel_atanPfS_PKfS1_S1_S1_S1_ffifffb) ;  /* 0xffffffec02f87950 */ /* 0x001fea0003c3ffff */
.L_x_16:
[----:B------:R-:W-:-:S00]  /*1020*/  BRA `(.L_x_16) ;  /* 0xfffffffc00fc7947 */ /* 0x000fc0000383ffff */
[----:B------:R-:W-:-:S00]  /*1030*/  NOP ;  /* 0x0000000000007918 */ /* 0x000fc00000000000 */
        /* <DEDUP_REMOVED lines=12> */
.L_x_17:


//--------------------- .nv.global.init           --------------------------
	.section	.nv.global.init,"aw",@progbits
.nv.global.init:
	.type		$str,@object
	.size		$str,(.L_0 - $str)
$str:
        /*0000*/ 	.byte	0x25, 0x66, 0x20, 0x25, 0x66, 0x20, 0x00
.L_0:


//--------------------- .nv.shared.reserved.0     --------------------------
	.section	.nv.shared.reserved.0,"aw",@nobits
	.weak		__nv_reservedSMEM_offset_0_alias
	.size		__nv_reservedSMEM_offset_0_alias, 0, 64
	.other		__nv_reservedSMEM_offset_0_alias,@"STO_CUDA_RESERVED_SHARED STV_DEFAULT"
__nv_reservedSMEM_offset_0_alias:
	.zero		0
	.zero		64


//--------------------- .nv.constant0._Z40LIF_hard_reset_backward_cuda_kernel_atanPfS_PKfS1_S1_S1_S1_ffifffb --------------------------
	.section	.nv.constant0._Z40LIF_hard_reset_backward_cuda_kernel_atanPfS_PKfS1_S1_S1_S1_ffifffb,"a",@progbits
	.sectionflags	@""
	.align	4
.nv.constant0._Z40LIF_hard_reset_backward_cuda_kernel_atanPfS_PKfS1_S1_S1_S1_ffifffb:
	.zero		977


//--------------------- SYMBOLS --------------------------

	.type		.nv.reservedSmem.offset0,@object
	.size		.nv.reservedSmem.offset0,0x4
	.type		vprintf,@function
